//
// Generated by NVIDIA NVVM Compiler
//
// Compiler Build ID: CL-36424714
// Cuda compilation tools, release 13.0, V13.0.88
// Based on NVVM 20.0.0
//

.version 9.0
.target sm_100
.address_size 64

	// .globl	_Z3fooPf

.visible .entry _Z3fooPf(
	.param .u64 .ptr .align 1 _Z3fooPf_param_0
)
{
	.reg .b32 	%r<2>;
	.reg .b64 	%rd<3>;

	ld.param.u64 	%rd1, [_Z3fooPf_param_0];
	cvta.to.global.u64 	%rd2, %rd1;
	mov.b32 	%r1, 1123418112;
	st.global.u32 	[%rd2], %r1;
	ret;

}


// ===== COMPILED SASS (sm_100) =====

	.target	sm_100

	.elftype	@"ET_EXEC"


//--------------------- .note.nv.tkinfo           --------------------------
	.section	.note.nv.tkinfo,"",@"SHT_NOTE"
	.sectionflags	@"SHF_NOTE_NV_TKINFO"
	.tkinfo
        /*0018*/ 	.word	0x00000002
        /*0030*/ 	.string	""
        /*0030*/ 	.string	"ptxas"
        /*0030*/ 	.string	"Cuda compilation tools, release 13.0, V13.0.88"
        /*0030*/ 	.string	"Build cuda_13.0.r13.0/compiler.36424714_0"
        /*0030*/ 	.string	"-arch sm_100 -m 64 "



//--------------------- .note.nv.cuinfo           --------------------------
	.section	.note.nv.cuinfo,"",@"SHT_NOTE"
	.sectionflags	@"SHF_NOTE_NV_CUINFO"
        /*0018*/ 	.short	0x0002
        /*001a*/ 	.short	0x0064
        /*001c*/ 	.short	0x0082
	.zero		2


//--------------------- .nv.info                  --------------------------
	.section	.nv.info,"",@"SHT_CUDA_INFO"
	.align	4


	//----- nvinfo : EIATTR_REGCOUNT
	.align		4
        /*0000*/ 	.byte	0x04, 0x2f
        /*0002*/ 	.short	(.L_1 - .L_0)
	.align		4
.L_0:
        /*0004*/ 	.word	index@(_Z3fooPf)
        /*0008*/ 	.word	0x00000008


	//----- nvinfo : EIATTR_FRAME_SIZE
	.align		4
.L_1:
        /*000c*/ 	.byte	0x04, 0x11
        /*000e*/ 	.short	(.L_3 - .L_2)
	.align		4
.L_2:
        /*0010*/ 	.word	index@(_Z3fooPf)
        /*0014*/ 	.word	0x00000000


	//----- nvinfo : EIATTR_MIN_STACK_SIZE
	.align		4
.L_3:
        /*0018*/ 	.byte	0x04, 0x12
        /*001a*/ 	.short	(.L_5 - .L_4)
	.align		4
.L_4:
        /*001c*/ 	.word	index@(_Z3fooPf)
        /*0020*/ 	.word	0x00000000
.L_5:


//--------------------- .nv.compat                --------------------------
	.section	.nv.compat,"",@"SHT_CUDA_COMPAT_INFO"
	.align	4
        /*0000*/ 	.byte	0x02, 0x09, 0x00, 0x00, 0x02, 0x02, 0x01, 0x00, 0x02, 0x05, 0x05, 0x00, 0x03, 0x07, 0x01, 0x01
        /*0010*/ 	.byte	0x02, 0x03, 0x00, 0x00, 0x02, 0x06, 0x01, 0x00, 0x04, 0x0b, 0x08, 0x00, 0x09, 0x00, 0x00, 0x00
        /*0020*/ 	.byte	0x00, 0x00, 0x00, 0x00


//--------------------- .nv.info._Z3fooPf         --------------------------
	.section	.nv.info._Z3fooPf,"",@"SHT_CUDA_INFO"
	.sectionflags	@""
	.align	4


	//----- nvinfo : EIATTR_CUDA_API_VERSION
	.align		4
        /*0000*/ 	.byte	0x04, 0x37
        /*0002*/ 	.short	(.L_7 - .L_6)
.L_6:
        /*0004*/ 	.word	0x00000082


	//----- nvinfo : EIATTR_KPARAM_INFO
	.align		4
.L_7:
        /*0008*/ 	.byte	0x04, 0x17
        /*000a*/ 	.short	(.L_9 - .L_8)
.L_8:
        /*000c*/ 	.word	0x00000000
        /*0010*/ 	.short	0x0000
        /*0012*/ 	.short	0x0000
        /*0014*/ 	.byte	0x00, 0xf5, 0x21, 0x00


	//----- nvinfo : EIATTR_SPARSE_MMA_MASK
	.align		4
.L_9:
        /*0018*/ 	.byte	0x03, 0x50
        /*001a*/ 	.short	0x0000


	//----- nvinfo : EIATTR_MAXREG_COUNT
	.align		4
        /*001c*/ 	.byte	0x03, 0x1b
        /*001e*/ 	.short	0x00ff


	//----- nvinfo : EIATTR_MERCURY_ISA_VERSION
	.align		4
        /*0020*/ 	.byte	0x03, 0x5f
        /*0022*/ 	.short	0x0101


	//----- nvinfo : EIATTR_VRC_CTA_INIT_COUNT
	.align		4
        /*0024*/ 	.byte	0x02, 0x4a
	.zero		1
	.zero		1


	//----- nvinfo : EIATTR_EXIT_INSTR_OFFSETS
	.align		4
        /*0028*/ 	.byte	0x04, 0x1c
        /*002a*/ 	.short	(.L_11 - .L_10)


	//   ....[0]....
.L_10:
        /*002c*/ 	.word	0x00000050


	//----- nvinfo : EIATTR_CBANK_PARAM_SIZE
	.align		4
.L_11:
        /*0030*/ 	.byte	0x03, 0x19
        /*0032*/ 	.short	0x0008


	//----- nvinfo : EIATTR_PARAM_CBANK
	.align		4
        /*0034*/ 	.byte	0x04, 0x0a
        /*0036*/ 	.short	(.L_13 - .L_12)
	.align		4
.L_12:
        /*0038*/ 	.word	index@(.nv.constant0._Z3fooPf)
        /*003c*/ 	.short	0x0380
        /*003e*/ 	.short	0x0008


	//----- nvinfo : EIATTR_SW_WAR
	.align		4
.L_13:
        /*0040*/ 	.byte	0x04, 0x36
        /*0042*/ 	.short	(.L_15 - .L_14)
.L_14:
        /*0044*/ 	.word	0x00000008
.L_15:


//--------------------- .nv.callgraph             --------------------------
	.section	.nv.callgraph,"",@"SHT_CUDA_CALLGRAPH"
	.align	4
	.sectionentsize	8
	.align		4
        /*0000*/ 	.word	0x00000000
	.align		4
        /*0004*/ 	.word	0xffffffff
	.align		4
        /*0008*/ 	.word	0x00000000
	.align		4
        /*000c*/ 	.word	0xfffffffe
	.align		4
        /*0010*/ 	.word	0x00000000
	.align		4
        /*0014*/ 	.word	0xfffffffd
	.align		4
        /*0018*/ 	.word	0x00000000
	.align		4
        /*001c*/ 	.word	0xfffffffc


//--------------------- .text._Z3fooPf            --------------------------
	.section	.text._Z3fooPf,"ax",@progbits
	.align	128
        .global         _Z3fooPf
        .type           _Z3fooPf,@function
        .size           _Z3fooPf,(.L_x_1 - _Z3fooPf)
        .other          _Z3fooPf,@"STO_CUDA_ENTRY STV_DEFAULT"
_Z3fooPf:
.text._Z3fooPf:
[----:B------:R-:W-:Y:S08]  /*0000*/  LDC R1, c[0x0][0x37c] ;  /* 0x0000df00ff017b82 */ /* 0x000ff00000000800 */
[----:B------:R-:W0:Y:S01]  /*0010*/  LDC.64 R2, c[0x0][0x380] ;  /* 0x0000e000ff027b82 */ /* 0x000e220000000a00 */
[----:B------:R-:W0:Y:S01]  /*0020*/  LDCU.64 UR4, c[0x0][0x358] ;  /* 0x00006b00ff0477ac */ /* 0x000e220008000a00 */
[----:B------:R-:W-:-:S05]  /*0030*/  HFMA2 R5, -RZ, RZ, 3.48046875, 0 ;  /* 0x42f60000ff057431 */ /* 0x000fca00000001ff */
[----:B0-----:R-:W-:Y:S01]  /*0040*/  STG.E desc[UR4][R2.64], R5 ;  /* 0x0000000502007986 */ /* 0x001fe2000c101904 */
[----:B------:R-:W-:Y:S05]  /*0050*/  EXIT ;  /* 0x000000000000794d */ /* 0x000fea0003800000 */
.L_x_0:
[----:B------:R-:W-:-:S00]  /*0060*/  BRA `(.L_x_0) ;  /* 0xfffffffc00fc7947 */ /* 0x000fc0000383ffff */
[----:B------:R-:W-:-:S00]  /*0070*/  NOP ;  /* 0x0000000000007918 */ /* 0x000fc00000000000 */
        /* <DEDUP_REMOVED lines=8> */
.L_x_1:


//--------------------- .nv.shared.reserved.0     --------------------------
	.section	.nv.shared.reserved.0,"aw",@nobits
	.weak		__nv_reservedSMEM_offset_0_alias
	.size		__nv_reservedSMEM_offset_0_alias, 0, 64
	.other		__nv_reservedSMEM_offset_0_alias,@"STO_CUDA_RESERVED_SHARED STV_DEFAULT"
__nv_reservedSMEM_offset_0_alias:
	.zero		0
	.zero		64


//--------------------- .nv.constant0._Z3fooPf    --------------------------
	.section	.nv.constant0._Z3fooPf,"a",@progbits
	.sectionflags	@""
	.align	4
.nv.constant0._Z3fooPf:
	.zero		904


//--------------------- SYMBOLS --------------------------

	.type		.nv.reservedSmem.offset0,@object
	.size		.nv.reservedSmem.offset0,0x4
